







.version 7.4
.target sm_52
.address_size 64






.visible .entry _Z14nw_gpu1_kernelPhS_Pijj(
.param .u64 _Z14nw_gpu1_kernelPhS_Pijj_param_0,
.param .u64 _Z14nw_gpu1_kernelPhS_Pijj_param_1,
.param .u64 _Z14nw_gpu1_kernelPhS_Pijj_param_2,
.param .u32 _Z14nw_gpu1_kernelPhS_Pijj_param_3,
.param .u32 _Z14nw_gpu1_kernelPhS_Pijj_param_4
)
{
.reg .pred %p<23>;
.reg .b16 %rs<3>;
.reg .b32 %r<92>;
.reg .b64 %rd<19>;

	.shared .align 4 .u32 _ZZ14nw_gpu1_kernelPhS_PijjE8q_offset;

	.shared .align 4 .u32 _ZZ14nw_gpu1_kernelPhS_PijjE8r_offset;

	.shared .align 4 .u32 _ZZ14nw_gpu1_kernelPhS_PijjE10loop_limit;

ld.param.u64 %rd4, [_Z14nw_gpu1_kernelPhS_Pijj_param_0];
ld.param.u64 %rd5, [_Z14nw_gpu1_kernelPhS_Pijj_param_1];
ld.param.u64 %rd6, [_Z14nw_gpu1_kernelPhS_Pijj_param_2];
ld.param.u32 %r41, [_Z14nw_gpu1_kernelPhS_Pijj_param_3];
ld.param.u32 %r42, [_Z14nw_gpu1_kernelPhS_Pijj_param_4];
cvta.to.global.u64 %rd1, %rd6;
mov.u32 %r1, %tid.x;
setp.ne.s32 %p1, %r1, 0;
@%p1 bra $L__BB0_12;

mov.u32 %r2, %nctaid.x;
mov.u32 %r3, %ctaid.x;
xor.b32 %r4, %r3, 134217727;
setp.eq.s32 %p2, %r42, 1;
@%p2 bra $L__BB0_4;

setp.ne.s32 %p3, %r42, 2;
@%p3 bra $L__BB0_5;

add.s32 %r43, %r41, 31;
sub.s32 %r44, %r3, %r2;
shl.b32 %r45, %r44, 5;
add.s32 %r46, %r45, %r43;
and.b32 %r82, %r46, -32;
st.shared.u32 [_ZZ14nw_gpu1_kernelPhS_PijjE8q_offset], %r82;
shl.b32 %r47, %r4, 5;
add.s32 %r48, %r43, %r47;
and.b32 %r49, %r48, -32;
st.shared.u32 [_ZZ14nw_gpu1_kernelPhS_PijjE8r_offset], %r49;
bra.uni $L__BB0_6;

$L__BB0_4:
shl.b32 %r82, %r3, 5;
st.shared.u32 [_ZZ14nw_gpu1_kernelPhS_PijjE8q_offset], %r82;
add.s32 %r50, %r4, %r2;
shl.b32 %r51, %r50, 5;
st.shared.u32 [_ZZ14nw_gpu1_kernelPhS_PijjE8r_offset], %r51;
bra.uni $L__BB0_6;

$L__BB0_5:
ld.shared.u32 %r82, [_ZZ14nw_gpu1_kernelPhS_PijjE8q_offset];

$L__BB0_6:
sub.s32 %r9, %r41, %r82;
setp.gt.u32 %p4, %r9, 32;
and.b32 %r10, %r41, 31;
@%p4 bra $L__BB0_9;
bra.uni $L__BB0_7;

$L__BB0_9:
setp.eq.s32 %p6, %r10, 0;
ld.shared.u32 %r55, [_ZZ14nw_gpu1_kernelPhS_PijjE8r_offset];
sub.s32 %r83, %r41, %r55;
setp.gt.u32 %p7, %r83, 32;
or.pred %p8, %p6, %p7;
mov.u32 %r84, 64;
@%p8 bra $L__BB0_11;
bra.uni $L__BB0_10;

$L__BB0_7:
setp.eq.s32 %p5, %r10, 0;
mov.u32 %r84, 64;
@%p5 bra $L__BB0_11;

ld.shared.u32 %r53, [_ZZ14nw_gpu1_kernelPhS_PijjE8r_offset];
sub.s32 %r83, %r41, %r53;

$L__BB0_10:
or.b32 %r56, %r83, %r9;
setp.lt.u32 %p9, %r56, 32;
or.b32 %r57, %r10, 32;
shl.b32 %r58, %r10, 1;
selp.b32 %r84, %r58, %r57, %p9;

$L__BB0_11:
st.shared.u32 [_ZZ14nw_gpu1_kernelPhS_PijjE10loop_limit], %r84;

$L__BB0_12:
bar.sync 0;
ld.shared.u32 %r59, [_ZZ14nw_gpu1_kernelPhS_PijjE10loop_limit];
setp.lt.u32 %p10, %r59, 2;
@%p10 bra $L__BB0_31;

not.b32 %r16, %r1;
add.s32 %r17, %r1, 32;
mov.u32 %r62, 31;
sub.s32 %r18, %r62, %r1;
cvta.to.global.u64 %rd2, %rd4;
cvta.to.global.u64 %rd3, %rd5;
mov.u32 %r86, 1;
mov.u32 %r85, 63;

$L__BB0_14:
setp.lt.u32 %p11, %r86, 33;
selp.b32 %r21, %r86, %r85, %p11;
ld.shared.u32 %r22, [_ZZ14nw_gpu1_kernelPhS_PijjE8q_offset];
@%p11 bra $L__BB0_16;
bra.uni $L__BB0_15;

$L__BB0_16:
add.s32 %r87, %r22, %r1;
ld.shared.u32 %r65, [_ZZ14nw_gpu1_kernelPhS_PijjE8r_offset];
add.s32 %r66, %r21, %r16;
add.s32 %r88, %r66, %r65;
bra.uni $L__BB0_17;

$L__BB0_15:
sub.s32 %r63, %r17, %r21;
add.s32 %r87, %r63, %r22;
ld.shared.u32 %r64, [_ZZ14nw_gpu1_kernelPhS_PijjE8r_offset];
add.s32 %r88, %r18, %r64;

$L__BB0_17:
setp.ge.u32 %p12, %r87, %r41;
setp.ge.u32 %p13, %r1, %r21;
or.pred %p14, %p13, %p12;
setp.ge.u32 %p15, %r88, %r41;
or.pred %p16, %p14, %p15;
@%p16 bra $L__BB0_30;

setp.eq.s32 %p17, %r87, 0;
@%p17 bra $L__BB0_20;

add.s32 %r67, %r87, -1;
mad.lo.s32 %r68, %r67, %r41, %r88;
mul.wide.u32 %rd7, %r68, 4;
add.s64 %rd8, %rd1, %rd7;
ld.global.u32 %r89, [%rd8];
bra.uni $L__BB0_21;

$L__BB0_20:
not.b32 %r89, %r88;

$L__BB0_21:
setp.eq.s32 %p18, %r88, 0;
@%p18 bra $L__BB0_23;

mad.lo.s32 %r69, %r87, %r41, %r88;
add.s32 %r70, %r69, -1;
mul.wide.u32 %rd9, %r70, 4;
add.s64 %rd10, %rd1, %rd9;
ld.global.u32 %r90, [%rd10];
bra.uni $L__BB0_24;

$L__BB0_23:
not.b32 %r90, %r87;

$L__BB0_24:
@%p17 bra $L__BB0_28;

@%p18 bra $L__BB0_27;

add.s32 %r71, %r87, -1;
mad.lo.s32 %r72, %r71, %r41, %r88;
add.s32 %r73, %r72, -1;
mul.wide.u32 %rd11, %r73, 4;
add.s64 %rd12, %rd1, %rd11;
ld.global.u32 %r91, [%rd12];
bra.uni $L__BB0_29;

$L__BB0_28:
neg.s32 %r91, %r88;
bra.uni $L__BB0_29;

$L__BB0_27:
neg.s32 %r91, %r87;

$L__BB0_29:
cvt.s64.s32 %rd13, %r87;
add.s64 %rd14, %rd3, %rd13;
cvt.s64.s32 %rd15, %r88;
add.s64 %rd16, %rd2, %rd15;
ld.global.u8 %rs1, [%rd16];
ld.global.u8 %rs2, [%rd14];
setp.eq.s16 %p21, %rs2, %rs1;
selp.b32 %r74, 1, -1, %p21;
add.s32 %r75, %r74, %r91;
add.s32 %r76, %r90, -1;
add.s32 %r77, %r89, -1;
max.s32 %r78, %r77, %r76;
max.s32 %r79, %r75, %r78;
mad.lo.s32 %r80, %r87, %r41, %r88;
mul.wide.u32 %rd17, %r80, 4;
add.s64 %rd18, %rd1, %rd17;
st.global.u32 [%rd18], %r79;

$L__BB0_30:
bar.sync 0;
add.s32 %r85, %r85, -1;
ld.shared.u32 %r81, [_ZZ14nw_gpu1_kernelPhS_PijjE10loop_limit];
add.s32 %r86, %r86, 1;
setp.lt.u32 %p22, %r86, %r81;
@%p22 bra $L__BB0_14;

$L__BB0_31:
ret;

}



// ===== COMPILED SASS (sm_100) =====

	.target	sm_100

	.elftype	@"ET_EXEC"


//--------------------- .note.nv.tkinfo           --------------------------
	.section	.note.nv.tkinfo,"",@"SHT_NOTE"
	.sectionflags	@"SHF_NOTE_NV_TKINFO"
	.tkinfo
        /*0018*/ 	.word	0x00000002
        /*0030*/ 	.string	""
        /*0030*/ 	.string	"ptxas"
        /*0030*/ 	.string	"Cuda compilation tools, release 13.0, V13.0.88"
        /*0030*/ 	.string	"Build cuda_13.0.r13.0/compiler.36424714_0"
        /*0030*/ 	.string	"-arch sm_100 "



//--------------------- .note.nv.cuinfo           --------------------------
	.section	.note.nv.cuinfo,"",@"SHT_NOTE"
	.sectionflags	@"SHF_NOTE_NV_CUINFO"
        /*0018*/ 	.short	0x0002
        /*001a*/ 	.short	0x0034
        /*001c*/ 	.short	0x0082
	.zero		2


//--------------------- .nv.info                  --------------------------
	.section	.nv.info,"",@"SHT_CUDA_INFO"
	.align	4


	//----- nvinfo : EIATTR_REGCOUNT
	.align		4
        /*0000*/ 	.byte	0x04, 0x2f
        /*0002*/ 	.short	(.L_1 - .L_0)
	.align		4
.L_0:
        /*0004*/ 	.word	index@(_Z14nw_gpu1_kernelPhS_Pijj)
        /*0008*/ 	.word	0x00000016


	//----- nvinfo : EIATTR_FRAME_SIZE
	.align		4
.L_1:
        /*000c*/ 	.byte	0x04, 0x11
        /*000e*/ 	.short	(.L_3 - .L_2)
	.align		4
.L_2:
        /*0010*/ 	.word	index@(_Z14nw_gpu1_kernelPhS_Pijj)
        /*0014*/ 	.word	0x00000000


	//----- nvinfo : EIATTR_MIN_STACK_SIZE
	.align		4
.L_3:
        /*0018*/ 	.byte	0x04, 0x12
        /*001a*/ 	.short	(.L_5 - .L_4)
	.align		4
.L_4:
        /*001c*/ 	.word	index@(_Z14nw_gpu1_kernelPhS_Pijj)
        /*0020*/ 	.word	0x00000000
.L_5:


//--------------------- .nv.compat                --------------------------
	.section	.nv.compat,"",@"SHT_CUDA_COMPAT_INFO"
	.align	4
        /*0000*/ 	.byte	0x02, 0x09, 0x00, 0x00, 0x02, 0x02, 0x01, 0x00, 0x02, 0x05, 0x05, 0x00, 0x03, 0x07, 0x01, 0x01
        /*0010*/ 	.byte	0x02, 0x03, 0x00, 0x00, 0x02, 0x06, 0x01, 0x00, 0x04, 0x0b, 0x08, 0x00, 0x09, 0x00, 0x00, 0x00
        /*0020*/ 	.byte	0x00, 0x00, 0x00, 0x00


//--------------------- .nv.info._Z14nw_gpu1_kernelPhS_Pijj --------------------------
	.section	.nv.info._Z14nw_gpu1_kernelPhS_Pijj,"",@"SHT_CUDA_INFO"
	.sectionflags	@""
	.align	4


	//----- nvinfo : EIATTR_CUDA_API_VERSION
	.align		4
        /*0000*/ 	.byte	0x04, 0x37
        /*0002*/ 	.short	(.L_7 - .L_6)
.L_6:
        /*0004*/ 	.word	0x00000082


	//----- nvinfo : EIATTR_KPARAM_INFO
	.align		4
.L_7:
        /*0008*/ 	.byte	0x04, 0x17
        /*000a*/ 	.short	(.L_9 - .L_8)
.L_8:
        /*000c*/ 	.word	0x00000000
        /*0010*/ 	.short	0x0004
        /*0012*/ 	.short	0x001c
        /*0014*/ 	.byte	0x00, 0xf0, 0x11, 0x00


	//----- nvinfo : EIATTR_KPARAM_INFO
	.align		4
.L_9:
        /*0018*/ 	.byte	0x04, 0x17
        /*001a*/ 	.short	(.L_11 - .L_10)
.L_10:
        /*001c*/ 	.word	0x00000000
        /*0020*/ 	.short	0x0003
        /*0022*/ 	.short	0x0018
        /*0024*/ 	.byte	0x00, 0xf0, 0x11, 0x00


	//----- nvinfo : EIATTR_KPARAM_INFO
	.align		4
.L_11:
        /*0028*/ 	.byte	0x04, 0x17
        /*002a*/ 	.short	(.L_13 - .L_12)
.L_12:
        /*002c*/ 	.word	0x00000000
        /*0030*/ 	.short	0x0002
        /*0032*/ 	.short	0x0010
        /*0034*/ 	.byte	0x00, 0xf0, 0x21, 0x00


	//----- nvinfo : EIATTR_KPARAM_INFO
	.align		4
.L_13:
        /*0038*/ 	.byte	0x04, 0x17
        /*003a*/ 	.short	(.L_15 - .L_14)
.L_14:
        /*003c*/ 	.word	0x00000000
        /*0040*/ 	.short	0x0001
        /*0042*/ 	.short	0x0008
        /*0044*/ 	.byte	0x00, 0xf0, 0x21, 0x00


	//----- nvinfo : EIATTR_KPARAM_INFO
	.align		4
.L_15:
        /*0048*/ 	.byte	0x04, 0x17
        /*004a*/ 	.short	(.L_17 - .L_16)
.L_16:
        /*004c*/ 	.word	0x00000000
        /*0050*/ 	.short	0x0000
        /*0052*/ 	.short	0x0000
        /*0054*/ 	.byte	0x00, 0xf0, 0x21, 0x00


	//----- nvinfo : EIATTR_SPARSE_MMA_MASK
	.align		4
.L_17:
        /*0058*/ 	.byte	0x03, 0x50
        /*005a*/ 	.short	0x0000


	//----- nvinfo : EIATTR_MAXREG_COUNT
	.align		4
        /*005c*/ 	.byte	0x03, 0x1b
        /*005e*/ 	.short	0x00ff


	//----- nvinfo : EIATTR_NUM_BARRIERS
	.align		4
        /*0060*/ 	.byte	0x02, 0x4c
        /*0062*/ 	.byte	0x01
	.zero		1


	//----- nvinfo : EIATTR_MERCURY_ISA_VERSION
	.align		4
        /*0064*/ 	.byte	0x03, 0x5f
        /*0066*/ 	.short	0x0101


	//----- nvinfo : EIATTR_VRC_CTA_INIT_COUNT
	.align		4
        /*0068*/ 	.byte	0x02, 0x4a
	.zero		1
	.zero		1


	//----- nvinfo : EIATTR_EXIT_INSTR_OFFSETS
	.align		4
        /*006c*/ 	.byte	0x04, 0x1c
        /*006e*/ 	.short	(.L_19 - .L_18)


	//   ....[0]....
.L_18:
        /*0070*/ 	.word	0x00000430


	//   ....[1]....
        /*0074*/ 	.word	0x000008d0


	//----- nvinfo : EIATTR_CRS_STACK_SIZE
	.align		4
.L_19:
        /*0078*/ 	.byte	0x04, 0x1e
        /*007a*/ 	.short	(.L_21 - .L_20)
.L_20:
        /*007c*/ 	.word	0x00000000


	//----- nvinfo : EIATTR_CBANK_PARAM_SIZE
	.align		4
.L_21:
        /*0080*/ 	.byte	0x03, 0x19
        /*0082*/ 	.short	0x0020


	//----- nvinfo : EIATTR_PARAM_CBANK
	.align		4
        /*0084*/ 	.byte	0x04, 0x0a
        /*0086*/ 	.short	(.L_23 - .L_22)
	.align		4
.L_22:
        /*0088*/ 	.word	index@(.nv.constant0._Z14nw_gpu1_kernelPhS_Pijj)
        /*008c*/ 	.short	0x0380
        /*008e*/ 	.short	0x0020


	//----- nvinfo : EIATTR_SW_WAR
	.align		4
.L_23:
        /*0090*/ 	.byte	0x04, 0x36
        /*0092*/ 	.short	(.L_25 - .L_24)
.L_24:
        /*0094*/ 	.word	0x00000008
.L_25:


//--------------------- .nv.callgraph             --------------------------
	.section	.nv.callgraph,"",@"SHT_CUDA_CALLGRAPH"
	.align	4
	.sectionentsize	8
	.align		4
        /*0000*/ 	.word	0x00000000
	.align		4
        /*0004*/ 	.word	0xffffffff
	.align		4
        /*0008*/ 	.word	0x00000000
	.align		4
        /*000c*/ 	.word	0xfffffffe
	.align		4
        /*0010*/ 	.word	0x00000000
	.align		4
        /*0014*/ 	.word	0xfffffffd
	.align		4
        /*0018*/ 	.word	0x00000000
	.align		4
        /*001c*/ 	.word	0xfffffffc


//--------------------- .text._Z14nw_gpu1_kernelPhS_Pijj --------------------------
	.section	.text._Z14nw_gpu1_kernelPhS_Pijj,"ax",@progbits
	.align	128
        .global         _Z14nw_gpu1_kernelPhS_Pijj
        .type           _Z14nw_gpu1_kernelPhS_Pijj,@function
        .size           _Z14nw_gpu1_kernelPhS_Pijj,(.L_x_16 - _Z14nw_gpu1_kernelPhS_Pijj)
        .other          _Z14nw_gpu1_kernelPhS_Pijj,@"STO_CUDA_ENTRY STV_DEFAULT"
_Z14nw_gpu1_kernelPhS_Pijj:
.text._Z14nw_gpu1_kernelPhS_Pijj:
[----:B------:R-:W-:Y:S01]  /*0000*/  LDC R1, c[0x0][0x37c] ;  /* 0x0000df00ff017b82 */ /* 0x000fe20000000800 */
[----:B------:R-:W0:Y:S01]  /*0010*/  S2R R5, SR_TID.X ;  /* 0x0000000000057919 */ /* 0x000e220000002100 */
[----:B------:R-:W-:Y:S01]  /*0020*/  BSSY.RECONVERGENT B0, `(.L_x_0) ;  /* 0x0000039000007945 */ /* 0x000fe20003800200 */
[----:B0-----:R-:W-:-:S13]  /*0030*/  ISETP.NE.AND P0, PT, R5, RZ, PT ;  /* 0x000000ff0500720c */ /* 0x001fda0003f05270 */
[----:B------:R-:W-:Y:S05]  /*0040*/  @P0 BRA `(.L_x_1) ;  /* 0x0000000000d80947 */ /* 0x000fea0003800000 */
[----:B------:R-:W0:Y:S01]  /*0050*/  S2R R2, SR_CTAID.X ;  /* 0x0000000000027919 */ /* 0x000e220000002500 */
[----:B------:R-:W1:Y:S01]  /*0060*/  LDCU UR4, c[0x0][0x39c] ;  /* 0x00007380ff0477ac */ /* 0x000e620008000800 */
[----:B------:R-:W2:Y:S01]  /*0070*/  LDCU UR6, c[0x0][0x370] ;  /* 0x00006e00ff0677ac */ /* 0x000ea20008000800 */
[----:B-1----:R-:W-:Y:S01]  /*0080*/  UISETP.NE.AND UP0, UPT, UR4, 0x1, UPT ;  /* 0x000000010400788c */ /* 0x002fe2000bf05270 */
[----:B0-----:R-:W-:-:S08]  /*0090*/  LOP3.LUT R0, R2, 0x7ffffff, RZ, 0x3c, !PT ;  /* 0x07ffffff02007812 */ /* 0x001fd000078e3cff */
[----:B--2---:R-:W-:Y:S05]  /*00a0*/  BRA.U !UP0, `(.L_x_2) ;  /* 0x00000001084c7547 */ /* 0x004fea000b800000 */
[----:B------:R-:W-:-:S09]  /*00b0*/  UISETP.NE.AND UP0, UPT, UR4, 0x2, UPT ;  /* 0x000000020400788c */ /* 0x000fd2000bf05270 */
[----:B------:R-:W-:Y:S05]  /*00c0*/  BRA.U UP0, `(.L_x_3) ;  /* 0x0000000100307547 */ /* 0x000fea000b800000 */
[----:B------:R-:W0:Y:S01]  /*00d0*/  LDC R3, c[0x0][0x398] ;  /* 0x0000e600ff037b82 */ /* 0x000e220000000800 */
[----:B------:R-:W-:Y:S01]  /*00e0*/  VIADD R2, R2, -UR6 ;  /* 0x8000000602027c36 */ /* 0x000fe20008000000 */
[----:B------:R-:W-:-:S06]  /*00f0*/  UMOV UR4, 0x400 ;  /* 0x0000040000047882 */ /* 0x000fcc0000000000 */
[----:B------:R-:W1:Y:S01]  /*0100*/  S2UR UR5, SR_CgaCtaId ;  /* 0x00000000000579c3 */ /* 0x000e620000008800 */
[----:B0-----:R-:W-:-:S04]  /*0110*/  VIADD R3, R3, 0x1f ;  /* 0x0000001f03037836 */ /* 0x001fc80000000000 */
[--C-:B------:R-:W-:Y:S02]  /*0120*/  IMAD R2, R2, 0x20, R3.reuse ;  /* 0x0000002002027824 */ /* 0x100fe400078e0203 */
[----:B------:R-:W-:Y:S01]  /*0130*/  IMAD R0, R0, 0x20, R3 ;  /* 0x0000002000007824 */ /* 0x000fe200078e0203 */
[----:B-1----:R-:W-:Y:S02]  /*0140*/  ULEA UR4, UR5, UR4, 0x18 ;  /* 0x0000000405047291 */ /* 0x002fe4000f8ec0ff */
[----:B------:R-:W-:Y:S02]  /*0150*/  LOP3.LUT R2, R2, 0xffffffe0, RZ, 0xc0, !PT ;  /* 0xffffffe002027812 */ /* 0x000fe400078ec0ff */
[----:B------:R-:W-:-:S05]  /*0160*/  LOP3.LUT R3, R0, 0xffffffe0, RZ, 0xc0, !PT ;  /* 0xffffffe000037812 */ /* 0x000fca00078ec0ff */
[----:B------:R0:W-:Y:S01]  /*0170*/  STS.64 [UR4], R2 ;  /* 0x00000002ff007988 */ /* 0x0001e20008000a04 */
[----:B------:R-:W-:Y:S05]  /*0180*/  BRA `(.L_x_4) ;  /* 0x0000000000307947 */ /* 0x000fea0003800000 */
.L_x_3:
[----:B------:R-:W0:Y:S01]  /*0190*/  S2UR UR5, SR_CgaCtaId ;  /* 0x00000000000579c3 */ /* 0x000e220000008800 */
[----:B------:R-:W-:Y:S02]  /*01a0*/  UMOV UR4, 0x400 ;  /* 0x0000040000047882 */ /* 0x000fe40000000000 */
[----:B0-----:R-:W-:-:S09]  /*01b0*/  ULEA UR4, UR5, UR4, 0x18 ;  /* 0x0000000405047291 */ /* 0x001fd2000f8ec0ff */
[----:B------:R-:W1:Y:S01]  /*01c0*/  LDS R2, [UR4] ;  /* 0x00000004ff027984 */ /* 0x000e620008000800 */
[----:B------:R-:W-:Y:S05]  /*01d0*/  BRA `(.L_x_4) ;  /* 0x00000000001c7947 */ /* 0x000fea0003800000 */
.L_x_2:
[----:B------:R-:W0:Y:S01]  /*01e0*/  S2UR UR5, SR_CgaCtaId ;  /* 0x00000000000579c3 */ /* 0x000e220000008800 */
[----:B------:R-:W-:Y:S01]  /*01f0*/  UMOV UR4, 0x400 ;  /* 0x0000040000047882 */ /* 0x000fe20000000000 */
[----:B------:R-:W-:Y:S02]  /*0200*/  VIADD R0, R0, UR6 ;  /* 0x0000000600007c36 */ /* 0x000fe40008000000 */
[----:B------:R-:W-:Y:S02]  /*0210*/  IMAD.SHL.U32 R2, R2, 0x20, RZ ;  /* 0x0000002002027824 */ /* 0x000fe400078e00ff */
[----:B------:R-:W-:Y:S01]  /*0220*/  IMAD.SHL.U32 R3, R0, 0x20, RZ ;  /* 0x0000002000037824 */ /* 0x000fe200078e00ff */
[----:B0-----:R-:W-:-:S09]  /*0230*/  ULEA UR4, UR5, UR4, 0x18 ;  /* 0x0000000405047291 */ /* 0x001fd2000f8ec0ff */
[----:B------:R2:W-:Y:S03]  /*0240*/  STS.64 [UR4], R2 ;  /* 0x00000002ff007988 */ /* 0x0005e60008000a04 */
.L_x_4:
[----:B------:R-:W0:Y:S02]  /*0250*/  LDC R7, c[0x0][0x398] ;  /* 0x0000e600ff077b82 */ /* 0x000e240000000800 */
[C---:B012---:R-:W-:Y:S01]  /*0260*/  IMAD.IADD R3, R7.reuse, 0x1, -R2 ;  /* 0x0000000107037824 */ /* 0x047fe200078e0a02 */
[----:B------:R-:W-:-:S04]  /*0270*/  LOP3.LUT R2, R7, 0x1f, RZ, 0xc0, !PT ;  /* 0x0000001f07027812 */ /* 0x000fc800078ec0ff */
[----:B------:R-:W-:-:S13]  /*0280*/  ISETP.GT.U32.AND P0, PT, R3, 0x20, PT ;  /* 0x000000200300780c */ /* 0x000fda0003f04070 */
[----:B------:R-:W-:Y:S05]  /*0290*/  @P0 BRA `(.L_x_5) ;  /* 0x0000000000180947 */ /* 0x000fea0003800000 */
[----:B------:R-:W-:Y:S01]  /*02a0*/  ISETP.NE.AND P0, PT, R2, RZ, PT ;  /* 0x000000ff0200720c */ /* 0x000fe20003f05270 */
[----:B------:R-:W-:-:S12]  /*02b0*/  IMAD.MOV.U32 R4, RZ, RZ, 0x40 ;  /* 0x00000040ff047424 */ /* 0x000fd800078e00ff */
[----:B------:R-:W-:Y:S05]  /*02c0*/  @!P0 BRA `(.L_x_6) ;  /* 0x0000000000348947 */ /* 0x000fea0003800000 */
[----:B------:R-:W0:Y:S02]  /*02d0*/  LDS R0, [UR4+0x4] ;  /* 0x00000404ff007984 */ /* 0x000e240008000800 */
[----:B0-----:R-:W-:Y:S01]  /*02e0*/  IMAD.IADD R0, R7, 0x1, -R0 ;  /* 0x0000000107007824 */ /* 0x001fe200078e0a00 */
[----:B------:R-:W-:Y:S06]  /*02f0*/  BRA `(.L_x_7) ;  /* 0x0000000000187947 */ /* 0x000fec0003800000 */
.L_x_5:
[----:B------:R-:W0:Y:S01]  /*0300*/  LDS R0, [UR4+0x4] ;  /* 0x00000404ff007984 */ /* 0x000e220008000800 */
[----:B------:R-:W-:Y:S02]  /*0310*/  IMAD.MOV.U32 R4, RZ, RZ, 0x40 ;  /* 0x00000040ff047424 */ /* 0x000fe400078e00ff */
[----:B0-----:R-:W-:-:S05]  /*0320*/  IMAD.IADD R0, R7, 0x1, -R0 ;  /* 0x0000000107007824 */ /* 0x001fca00078e0a00 */
[----:B------:R-:W-:-:S04]  /*0330*/  ISETP.GT.U32.AND P0, PT, R0, 0x20, PT ;  /* 0x000000200000780c */ /* 0x000fc80003f04070 */
[----:B------:R-:W-:-:S13]  /*0340*/  ISETP.EQ.OR P0, PT, R2, RZ, P0 ;  /* 0x000000ff0200720c */ /* 0x000fda0000702670 */
[----:B------:R-:W-:Y:S05]  /*0350*/  @P0 BRA `(.L_x_6) ;  /* 0x0000000000100947 */ /* 0x000fea0003800000 */
.L_x_7:
[----:B------:R-:W-:Y:S02]  /*0360*/  LOP3.LUT R0, R0, R3, RZ, 0xfc, !PT ;  /* 0x0000000300007212 */ /* 0x000fe400078efcff */
[----:B------:R-:W-:Y:S02]  /*0370*/  LOP3.LUT R4, R2, 0x20, RZ, 0xfc, !PT ;  /* 0x0000002002047812 */ /* 0x000fe400078efcff */
[----:B------:R-:W-:-:S13]  /*0380*/  ISETP.GE.U32.AND P0, PT, R0, 0x20, PT ;  /* 0x000000200000780c */ /* 0x000fda0003f06070 */
[----:B------:R-:W-:-:S07]  /*0390*/  @!P0 IMAD.SHL.U32 R4, R2, 0x2, RZ ;  /* 0x0000000202048824 */ /* 0x000fce00078e00ff */
.L_x_6:
[----:B------:R0:W-:Y:S02]  /*03a0*/  STS [UR4+0x8], R4 ;  /* 0x00000804ff007988 */ /* 0x0001e40008000804 */
.L_x_1:
[----:B------:R-:W-:Y:S05]  /*03b0*/  BSYNC.RECONVERGENT B0 ;  /* 0x0000000000007941 */ /* 0x000fea0003800200 */
.L_x_0:
[----:B------:R-:W1:Y:S08]  /*03c0*/  S2UR UR5, SR_CgaCtaId ;  /* 0x00000000000579c3 */ /* 0x000e700000008800 */
[----:B------:R-:W-:Y:S06]  /*03d0*/  BAR.SYNC.DEFER_BLOCKING 0x0 ;  /* 0x0000000000007b1d */ /* 0x000fec0000010000 */
[----:B------:R-:W-:-:S02]  /*03e0*/  UMOV UR4, 0x400 ;  /* 0x0000040000047882 */ /* 0x000fc40000000000 */
[----:B-1----:R-:W-:-:S06]  /*03f0*/  ULEA UR4, UR5, UR4, 0x18 ;  /* 0x0000000405047291 */ /* 0x002fcc000f8ec0ff */
[----:B------:R-:W-:-:S05]  /*0400*/  IMAD.U32 R8, RZ, RZ, UR4 ;  /* 0x00000004ff087e24 */ /* 0x000fca000f8e00ff */
[----:B------:R-:W1:Y:S02]  /*0410*/  LDS R0, [R8+0x8] ;  /* 0x0000080008007984 */ /* 0x000e640000000800 */
[----:B-1----:R-:W-:-:S13]  /*0420*/  ISETP.GE.U32.AND P0, PT, R0, 0x2, PT ;  /* 0x000000020000780c */ /* 0x002fda0003f06070 */
[----:B------:R-:W-:Y:S05]  /*0430*/  @!P0 EXIT ;  /* 0x000000000000894d */ /* 0x000fea0003800000 */
[----:B------:R-:W1:Y:S01]  /*0440*/  LDC.64 R2, c[0x0][0x390] ;  /* 0x0000e400ff027b82 */ /* 0x000e620000000a00 */
[----:B------:R-:W-:Y:S01]  /*0450*/  HFMA2 R6, -RZ, RZ, 0, 5.9604644775390625e-08 ;  /* 0x00000001ff067431 */ /* 0x000fe200000001ff */
[----:B------:R-:W-:Y:S01]  /*0460*/  LOP3.LUT R0, RZ, R5, RZ, 0x33, !PT ;  /* 0x00000005ff007212 */ /* 0x000fe200078e33ff */
[C---:B------:R-:W-:Y:S01]  /*0470*/  VIADD R7, R5.reuse, 0x20 ;  /* 0x0000002005077836 */ /* 0x040fe20000000000 */
[----:B0-----:R-:W-:Y:S01]  /*0480*/  IADD3 R4, PT, PT, -R5, 0x1f, RZ ;  /* 0x0000001f05047810 */ /* 0x001fe20007ffe1ff */
[----:B------:R-:W-:Y:S01]  /*0490*/  IMAD.MOV.U32 R9, RZ, RZ, 0x3f ;  /* 0x0000003fff097424 */ /* 0x000fe200078e00ff */
[----:B------:R-:W0:Y:S01]  /*04a0*/  LDCU.64 UR4, c[0x0][0x358] ;  /* 0x00006b00ff0477ac */ /* 0x000e220008000a00 */
[----:B------:R-:W2:Y:S01]  /*04b0*/  LDCU UR6, c[0x0][0x398] ;  /* 0x00007300ff0677ac */ /* 0x000ea20008000800 */
[----:B------:R-:W3:Y:S04]  /*04c0*/  LDCU.128 UR8, c[0x0][0x380] ;  /* 0x00007000ff0877ac */ /* 0x000ee80008000c00 */
.L_x_14:
[----:B------:R-:W4:Y:S01]  /*04d0*/  LDS.64 R12, [R8] ;  /* 0x00000000080c7984 */ /* 0x000f220000000a00 */
[C---:B------:R-:W-:Y:S01]  /*04e0*/  ISETP.GE.U32.AND P1, PT, R6.reuse, 0x21, PT ;  /* 0x000000210600780c */ /* 0x040fe20003f26070 */
[----:B------:R-:W-:Y:S01]  /*04f0*/  BSSY.RECONVERGENT B0, `(.L_x_8) ;  /* 0x0000037000007945 */ /* 0x000fe20003800200 */
[----:B------:R-:W5:Y:S02]  /*0500*/  S2R R15, SR_CgaCtaId ;  /* 0x00000000000f7919 */ /* 0x000f640000008800 */
[----:B------:R-:W-:-:S09]  /*0510*/  SEL R14, R6, R9, !P1 ;  /* 0x00000009060e7207 */ /* 0x000fd20004800000 */
[C---:B----4-:R-:W-:Y:S01]  /*0520*/  @P1 IADD3 R10, PT, PT, R12.reuse, R7, -R14 ;  /* 0x000000070c0a1210 */ /* 0x050fe20007ffe80e */
[----:B------:R-:W-:Y:S01]  /*0530*/  @!P1 IMAD.IADD R10, R12, 0x1, R5 ;  /* 0x000000010c0a9824 */ /* 0x000fe200078e0205 */
[----:B------:R-:W-:Y:S01]  /*0540*/  MOV R12, 0x400 ;  /* 0x00000400000c7802 */ /* 0x000fe20000000f00 */
[----:B------:R-:W-:Y:S01]  /*0550*/  @P1 IMAD.IADD R11, R4, 0x1, R13 ;  /* 0x00000001040b1824 */ /* 0x000fe200078e020d */
[----:B------:R-:W-:Y:S02]  /*0560*/  @!P1 IADD3 R11, PT, PT, R13, R14, R0 ;  /* 0x0000000e0d0b9210 */ /* 0x000fe40007ffe000 */
[----:B--2---:R-:W-:Y:S02]  /*0570*/  ISETP.GE.U32.AND P0, PT, R10, UR6, PT ;  /* 0x000000060a007c0c */ /* 0x004fe4000bf06070 */
[----:B-----5:R-:W-:Y:S02]  /*0580*/  LEA R8, R15, R12, 0x18 ;  /* 0x0000000c0f087211 */ /* 0x020fe400078ec0ff */
[----:B------:R-:W-:-:S04]  /*0590*/  ISETP.GE.U32.OR P0, PT, R5, R14, P0 ;  /* 0x0000000e0500720c */ /* 0x000fc80000706470 */
[----:B------:R-:W-:-:S13]  /*05a0*/  ISETP.GE.U32.OR P0, PT, R11, UR6, P0 ;  /* 0x000000060b007c0c */ /* 0x000fda0008706470 */
[----:B------:R-:W-:Y:S05]  /*05b0*/  @P0 BRA `(.L_x_9) ;  /* 0x0000000000a80947 */ /* 0x000fea0003800000 */
[----:B------:R-:W-:Y:S02]  /*05c0*/  ISETP.NE.AND P0, PT, R10, RZ, PT ;  /* 0x000000ff0a00720c */ /* 0x000fe40003f05270 */
[----:B------:R-:W-:-:S11]  /*05d0*/  ISETP.NE.AND P1, PT, R11, RZ, PT ;  /* 0x000000ff0b00720c */ /* 0x000fd60003f25270 */
[----:B------:R-:W2:Y:S01]  /*05e0*/  @P0 LDC.64 R14, c[0x0][0x390] ;  /* 0x0000e400ff0e0b82 */ /* 0x000ea20000000a00 */
[C---:B------:R-:W-:Y:S02]  /*05f0*/  @P0 VIADD R16, R10.reuse, 0xffffffff ;  /* 0xffffffff0a100836 */ /* 0x040fe40000000000 */
[--C-:B------:R-:W-:Y:S02]  /*0600*/  @P1 IMAD R18, R10, UR6, R11.reuse ;  /* 0x000000060a121c24 */ /* 0x100fe4000f8e020b */
[----:B------:R-:W-:Y:S02]  /*0610*/  @P0 IMAD R17, R16, UR6, R11 ;  /* 0x0000000610110c24 */ /* 0x000fe4000f8e020b */
[----:B------:R-:W-:Y:S01]  /*0620*/  @P1 VIADD R19, R18, 0xffffffff ;  /* 0xffffffff12131836 */ /* 0x000fe20000000000 */
[----:B------:R-:W4:Y:S01]  /*0630*/  @P1 LDC.64 R12, c[0x0][0x390] ;  /* 0x0000e400ff0c1b82 */ /* 0x000f220000000a00 */
[----:B--2---:R-:W-:-:S05]  /*0640*/  @P0 IMAD.WIDE.U32 R14, R17, 0x4, R14 ;  /* 0x00000004110e0825 */ /* 0x004fca00078e000e */
[----:B0-----:R0:W5:Y:S01]  /*0650*/  @P0 LDG.E R16, desc[UR4][R14.64] ;  /* 0x000000040e100981 */ /* 0x001162000c1e1900 */
[----:B----4-:R-:W-:-:S05]  /*0660*/  @P1 IMAD.WIDE.U32 R12, R19, 0x4, R12 ;  /* 0x00000004130c1825 */ /* 0x010fca00078e000c */
[----:B------:R0:W5:Y:S01]  /*0670*/  @P1 LDG.E R17, desc[UR4][R12.64] ;  /* 0x000000040c111981 */ /* 0x000162000c1e1900 */
[----:B------:R-:W-:Y:S01]  /*0680*/  BSSY.RECONVERGENT B1, `(.L_x_10) ;  /* 0x000000e000017945 */ /* 0x000fe20003800200 */
[----:B------:R-:W-:Y:S02]  /*0690*/  @!P0 LOP3.LUT R16, RZ, R11, RZ, 0x33, !PT ;  /* 0x0000000bff108212 */ /* 0x000fe400078e33ff */
[----:B------:R-:W-:Y:S01]  /*06a0*/  @!P1 LOP3.LUT R17, RZ, R10, RZ, 0x33, !PT ;  /* 0x0000000aff119212 */ /* 0x000fe200078e33ff */
[----:B0-----:R-:W-:Y:S06]  /*06b0*/  @!P0 BRA `(.L_x_11) ;  /* 0x0000000000248947 */ /* 0x001fec0003800000 */
[----:B------:R-:W-:Y:S05]  /*06c0*/  @!P1 BRA `(.L_x_12) ;  /* 0x0000000000189947 */ /* 0x000fea0003800000 */
[----:B------:R-:W-:-:S04]  /*06d0*/  VIADD R12, R10, 0xffffffff ;  /* 0xffffffff0a0c7836 */ /* 0x000fc80000000000 */
[----:B------:R-:W-:-:S04]  /*06e0*/  IMAD R12, R12, UR6, R11 ;  /* 0x000000060c0c7c24 */ /* 0x000fc8000f8e020b */
[----:B------:R-:W-:-:S04]  /*06f0*/  VIADD R13, R12, 0xffffffff ;  /* 0xffffffff0c0d7836 */ /* 0x000fc80000000000 */
[----:B-1----:R-:W-:-:S05]  /*0700*/  IMAD.WIDE.U32 R12, R13, 0x4, R2 ;  /* 0x000000040d0c7825 */ /* 0x002fca00078e0002 */
[----:B------:R0:W5:Y:S01]  /*0710*/  LDG.E R18, desc[UR4][R12.64] ;  /* 0x000000040c127981 */ /* 0x000162000c1e1900 */
[----:B------:R-:W-:Y:S05]  /*0720*/  BRA `(.L_x_13) ;  /* 0x00000000000c7947 */ /* 0x000fea0003800000 */
.L_x_12:
[----:B------:R-:W-:Y:S01]  /*0730*/  IADD3 R18, PT, PT, -R10, RZ, RZ ;  /* 0x000000ff0a127210 */ /* 0x000fe20007ffe1ff */
[----:B------:R-:W-:Y:S06]  /*0740*/  BRA `(.L_x_13) ;  /* 0x0000000000047947 */ /* 0x000fec0003800000 */
.L_x_11:
[----:B------:R-:W-:-:S07]  /*0750*/  IMAD.MOV R18, RZ, RZ, -R11 ;  /* 0x000000ffff127224 */ /* 0x000fce00078e0a0b */
.L_x_13:
[----:B---3--:R-:W-:Y:S05]  /*0760*/  BSYNC.RECONVERGENT B1 ;  /* 0x0000000000017941 */ /* 0x008fea0003800200 */
.L_x_10:
[C---:B------:R-:W-:Y:S02]  /*0770*/  IADD3 R14, P0, PT, R10.reuse, UR10, RZ ;  /* 0x0000000a0a0e7c10 */ /* 0x040fe4000ff1e0ff */
[C---:B0-----:R-:W-:Y:S02]  /*0780*/  IADD3 R12, P1, PT, R11.reuse, UR8, RZ ;  /* 0x000000080b0c7c10 */ /* 0x041fe4000ff3e0ff */
[----:B------:R-:W-:Y:S02]  /*0790*/  LEA.HI.X.SX32 R15, R10, UR11, 0x1, P0 ;  /* 0x0000000b0a0f7c11 */ /* 0x000fe400080f0eff */
[----:B------:R-:W-:-:S04]  /*07a0*/  LEA.HI.X.SX32 R13, R11, UR9, 0x1, P1 ;  /* 0x000000090b0d7c11 */ /* 0x000fc800088f0eff */
[----:B------:R-:W2:Y:S04]  /*07b0*/  LDG.E.U8 R15, desc[UR4][R14.64] ;  /* 0x000000040e0f7981 */ /* 0x000ea8000c1e1100 */
[----:B------:R-:W2:Y:S01]  /*07c0*/  LDG.E.U8 R12, desc[UR4][R12.64] ;  /* 0x000000040c0c7981 */ /* 0x000ea2000c1e1100 */
[----:B-----5:R-:W-:Y:S02]  /*07d0*/  VIADD R19, R17, 0xffffffff ;  /* 0xffffffff11137836 */ /* 0x020fe40000000000 */
[----:B------:R-:W-:Y:S02]  /*07e0*/  VIADD R17, R18, 0x1 ;  /* 0x0000000112117836 */ /* 0x000fe40000000000 */
[----:B------:R-:W-:Y:S01]  /*07f0*/  IMAD R11, R10, UR6, R11 ;  /* 0x000000060a0b7c24 */ /* 0x000fe2000f8e020b */
[----:B------:R-:W-:-:S03]  /*0800*/  VIADDMNMX R16, R16, 0xffffffff, R19, !PT ;  /* 0xffffffff10107846 */ /* 0x000fc60007800113 */
[----:B-1----:R-:W-:Y:S01]  /*0810*/  IMAD.WIDE.U32 R10, R11, 0x4, R2 ;  /* 0x000000040b0a7825 */ /* 0x002fe200078e0002 */
[----:B--2---:R-:W-:-:S13]  /*0820*/  ISETP.NE.AND P0, PT, R15, R12, PT ;  /* 0x0000000c0f00720c */ /* 0x004fda0003f05270 */
[----:B------:R-:W-:-:S05]  /*0830*/  @P0 VIADD R17, R18, 0xffffffff ;  /* 0xffffffff12110836 */ /* 0x000fca0000000000 */
[----:B------:R-:W-:-:S05]  /*0840*/  VIMNMX R17, PT, PT, R16, R17, !PT ;  /* 0x0000001110117248 */ /* 0x000fca0007fe0100 */
[----:B------:R2:W-:Y:S02]  /*0850*/  STG.E desc[UR4][R10.64], R17 ;  /* 0x000000110a007986 */ /* 0x0005e4000c101904 */
.L_x_9:
[----:B0--3--:R-:W-:Y:S05]  /*0860*/  BSYNC.RECONVERGENT B0 ;  /* 0x0000000000007941 */ /* 0x009fea0003800200 */
.L_x_8:
[----:B------:R-:W-:Y:S01]  /*0870*/  BAR.SYNC.DEFER_BLOCKING 0x0 ;  /* 0x0000000000007b1d */ /* 0x000fe20000010000 */
[----:B------:R-:W-:Y:S02]  /*0880*/  VIADD R6, R6, 0x1 ;  /* 0x0000000106067836 */ /* 0x000fe40000000000 */
[----:B------:R-:W-:-:S03]  /*0890*/  VIADD R9, R9, 0xffffffff ;  /* 0xffffffff09097836 */ /* 0x000fc60000000000 */
[----:B--2---:R-:W0:Y:S02]  /*08a0*/  LDS R11, [R8+0x8] ;  /* 0x00000800080b7984 */ /* 0x004e240000000800 */
[----:B0-----:R-:W-:-:S13]  /*08b0*/  ISETP.GE.U32.AND P0, PT, R6, R11, PT ;  /* 0x0000000b0600720c */ /* 0x001fda0003f06070 */
[----:B------:R-:W-:Y:S05]  /*08c0*/  @!P0 BRA `(.L_x_14) ;  /* 0xfffffffc00008947 */ /* 0x000fea000383ffff */
[----:B------:R-:W-:Y:S05]  /*08d0*/  EXIT ;  /* 0x000000000000794d */ /* 0x000fea0003800000 */
.L_x_15:
[----:B------:R-:W-:-:S00]  /*08e0*/  BRA `(.L_x_15) ;  /* 0xfffffffc00fc7947 */ /* 0x000fc0000383ffff */
[----:B------:R-:W-:-:S00]  /*08f0*/  NOP ;  /* 0x0000000000007918 */ /* 0x000fc00000000000 */
        /* <DEDUP_REMOVED lines=8> */
.L_x_16:


//--------------------- .nv.shared._Z14nw_gpu1_kernelPhS_Pijj --------------------------
	.section	.nv.shared._Z14nw_gpu1_kernelPhS_Pijj,"aw",@nobits
	.sectionflags	@""
	.align	4
.nv.shared._Z14nw_gpu1_kernelPhS_Pijj:
	.zero		1036


//--------------------- .nv.shared.reserved.0     --------------------------
	.section	.nv.shared.reserved.0,"aw",@nobits
	.weak		__nv_reservedSMEM_offset_0_alias
	.size		__nv_reservedSMEM_offset_0_alias, 0, 64
	.other		__nv_reservedSMEM_offset_0_alias,@"STO_CUDA_RESERVED_SHARED STV_DEFAULT"
__nv_reservedSMEM_offset_0_alias:
	.zero		0
	.zero		64


//--------------------- .nv.constant0._Z14nw_gpu1_kernelPhS_Pijj --------------------------
	.section	.nv.constant0._Z14nw_gpu1_kernelPhS_Pijj,"a",@progbits
	.sectionflags	@""
	.align	4
.nv.constant0._Z14nw_gpu1_kernelPhS_Pijj:
	.zero		928


//--------------------- SYMBOLS --------------------------

	.type		.nv.reservedSmem.offset0,@object
	.size		.nv.reservedSmem.offset0,0x4
	.type		.nv.reservedSmem.cap,@object
	.size		.nv.reservedSmem.cap,0x4
